	.headerflags	@"EF_CUDA_TEXMODE_UNIFIED EF_CUDA_64BIT_ADDRESS EF_CUDA_ACCELERATORS EF_CUDA_SM90 EF_CUDA_VIRTUAL_SM(EF_CUDA_SM90)"
	.elftype	@"ET_EXEC"


//--------------------- .nv.info                  --------------------------
	.section	.nv.info,"",@"SHT_CUDA_INFO"
	.align	4


	//----- nvinfo : EIATTR_REGCOUNT
	.align		4
        /*0000*/ 	.byte	0x04, 0x2f
        /*0002*/ 	.short	(.L_3 - .L_2)
	.align		4
.L_2:
        /*0004*/ 	.word	index@(triton_poi_fused__native_batch_norm_legit_no_training_relu_5)
        /*0008*/ 	.word	0x00000020


	//----- nvinfo : EIATTR_MIN_STACK_SIZE
	.align		4
.L_3:
        /*000c*/ 	.byte	0x04, 0x12
        /*000e*/ 	.short	(.L_5 - .L_4)
	.align		4
.L_4:
        /*0010*/ 	.word	index@(triton_poi_fused__native_batch_norm_legit_no_training_relu_5)
        /*0014*/ 	.word	0x00000000


	//----- nvinfo : EIATTR_FRAME_SIZE
	.align		4
.L_5:
        /*0018*/ 	.byte	0x04, 0x11
        /*001a*/ 	.short	(.L_7 - .L_6)
	.align		4
.L_6:
        /*001c*/ 	.word	index@(triton_poi_fused__native_batch_norm_legit_no_training_relu_5)
        /*0020*/ 	.word	0x00000000


	//----- nvinfo : EIATTR_MIN_STACK_SIZE
	.align		4
.L_7:
        /*0024*/ 	.byte	0x04, 0x12
        /*0026*/ 	.short	(.L_9 - .L_8)
	.align		4
.L_8:
        /*0028*/ 	.word	index@(triton_poi_fused__native_batch_norm_legit_no_training_relu_5)
        /*002c*/ 	.word	0x00000000
.L_9:


//--------------------- .nv.info.triton_poi_fused__native_batch_norm_legit_no_training_relu_5 --------------------------
	.section	.nv.info.triton_poi_fused__native_batch_norm_legit_no_training_relu_5,"",@"SHT_CUDA_INFO"
	.sectionflags	@""
	.align	4


	//----- nvinfo : EIATTR_CUDA_API_VERSION
	.align		4
        /*0000*/ 	.byte	0x04, 0x37
        /*0002*/ 	.short	(.L_11 - .L_10)
.L_10:
        /*0004*/ 	.word	0x0000007c


	//----- nvinfo : EIATTR_KPARAM_INFO
	.align		4
.L_11:
        /*0008*/ 	.byte	0x04, 0x17
        /*000a*/ 	.short	(.L_13 - .L_12)
.L_12:
        /*000c*/ 	.word	0x00000000
        /*0010*/ 	.short	0x0006
        /*0012*/ 	.short	0x0030
        /*0014*/ 	.byte	0x00, 0xf0, 0x11, 0x00


	//----- nvinfo : EIATTR_KPARAM_INFO
	.align		4
.L_13:
        /*0018*/ 	.byte	0x04, 0x17
        /*001a*/ 	.short	(.L_15 - .L_14)
.L_14:
        /*001c*/ 	.word	0x00000000
        /*0020*/ 	.short	0x0005
        /*0022*/ 	.short	0x0028
        /*0024*/ 	.byte	0x00, 0xf4, 0x21, 0x00


	//----- nvinfo : EIATTR_KPARAM_INFO
	.align		4
.L_15:
        /*0028*/ 	.byte	0x04, 0x17
        /*002a*/ 	.short	(.L_17 - .L_16)
.L_16:
        /*002c*/ 	.word	0x00000000
        /*0030*/ 	.short	0x0004
        /*0032*/ 	.short	0x0020
        /*0034*/ 	.byte	0x00, 0xf4, 0x21, 0x00


	//----- nvinfo : EIATTR_KPARAM_INFO
	.align		4
.L_17:
        /*0038*/ 	.byte	0x04, 0x17
        /*003a*/ 	.short	(.L_19 - .L_18)
.L_18:
        /*003c*/ 	.word	0x00000000
        /*0040*/ 	.short	0x0003
        /*0042*/ 	.short	0x0018
        /*0044*/ 	.byte	0x00, 0xf4, 0x21, 0x00


	//----- nvinfo : EIATTR_KPARAM_INFO
	.align		4
.L_19:
        /*0048*/ 	.byte	0x04, 0x17
        /*004a*/ 	.short	(.L_21 - .L_20)
.L_20:
        /*004c*/ 	.word	0x00000000
        /*0050*/ 	.short	0x0002
        /*0052*/ 	.short	0x0010
        /*0054*/ 	.byte	0x00, 0xf4, 0x21, 0x00


	//----- nvinfo : EIATTR_KPARAM_INFO
	.align		4
.L_21:
        /*0058*/ 	.byte	0x04, 0x17
        /*005a*/ 	.short	(.L_23 - .L_22)
.L_22:
        /*005c*/ 	.word	0x00000000
        /*0060*/ 	.short	0x0001
        /*0062*/ 	.short	0x0008
        /*0064*/ 	.byte	0x00, 0xf4, 0x21, 0x00


	//----- nvinfo : EIATTR_KPARAM_INFO
	.align		4
.L_23:
        /*0068*/ 	.byte	0x04, 0x17
        /*006a*/ 	.short	(.L_25 - .L_24)
.L_24:
        /*006c*/ 	.word	0x00000000
        /*0070*/ 	.short	0x0000
        /*0072*/ 	.short	0x0000
        /*0074*/ 	.byte	0x00, 0xf4, 0x21, 0x00


	//----- nvinfo : EIATTR_SPARSE_MMA_MASK
	.align		4
.L_25:
        /*0078*/ 	.byte	0x03, 0x50
        /*007a*/ 	.short	0x0000


	//----- nvinfo : EIATTR_MAXREG_COUNT
	.align		4
        /*007c*/ 	.byte	0x03, 0x1b
        /*007e*/ 	.short	0x00ff


	//----- nvinfo : EIATTR_EXIT_INSTR_OFFSETS
	.align		4
        /*0080*/ 	.byte	0x04, 0x1c
        /*0082*/ 	.short	(.L_27 - .L_26)


	//   ....[0]....
.L_26:
        /*0084*/ 	.word	0x000006c0


	//----- nvinfo : EIATTR_REQNTID
	.align		4
.L_27:
        /*0088*/ 	.byte	0x04, 0x10
        /*008a*/ 	.short	(.L_29 - .L_28)
.L_28:
        /*008c*/ 	.word	0x00000080
        /*0090*/ 	.word	0x00000001
        /*0094*/ 	.word	0x00000001


	//----- nvinfo : EIATTR_CBANK_PARAM_SIZE
	.align		4
.L_29:
        /*0098*/ 	.byte	0x03, 0x19
        /*009a*/ 	.short	0x0034


	//----- nvinfo : EIATTR_PARAM_CBANK
	.align		4
        /*009c*/ 	.byte	0x04, 0x0a
        /*009e*/ 	.short	(.L_31 - .L_30)
	.align		4
.L_30:
        /*00a0*/ 	.word	index@(.nv.constant0.triton_poi_fused__native_batch_norm_legit_no_training_relu_5)
        /*00a4*/ 	.short	0x0210
        /*00a6*/ 	.short	0x0034


	//----- nvinfo : EIATTR_SW_WAR
	.align		4
.L_31:
        /*00a8*/ 	.byte	0x04, 0x36
        /*00aa*/ 	.short	(.L_33 - .L_32)
.L_32:
        /*00ac*/ 	.word	0x00000008
.L_33:


//--------------------- .nv.callgraph             --------------------------
	.section	.nv.callgraph,"",@"SHT_CUDA_CALLGRAPH"
	.align	4
	.sectionentsize	8
	.align		4
        /*0000*/ 	.word	0x00000000
	.align		4
        /*0004*/ 	.word	0xffffffff
	.align		4
        /*0008*/ 	.word	0x00000000
	.align		4
        /*000c*/ 	.word	0xfffffffe
	.align		4
        /*0010*/ 	.word	0x00000000
	.align		4
        /*0014*/ 	.word	0xfffffffd
	.align		4
        /*0018*/ 	.word	0x00000000
	.align		4
        /*001c*/ 	.word	0xfffffffc


//--------------------- .nv.constant4             --------------------------
	.section	.nv.constant4,"a",@progbits
	.align	8
	.align		8
.nv.constant4:
        /*0000*/ 	.dword	_$_str
	.align		8
        /*0008*/ 	.dword	_$_str_$_2


//--------------------- .text.triton_poi_fused__native_batch_norm_legit_no_training_relu_5 --------------------------
	.section	.text.triton_poi_fused__native_batch_norm_legit_no_training_relu_5,"ax",@progbits
	.align	128
        .global         triton_poi_fused__native_batch_norm_legit_no_training_relu_5
        .type           triton_poi_fused__native_batch_norm_legit_no_training_relu_5,@function
        .size           triton_poi_fused__native_batch_norm_legit_no_training_relu_5,(.L_x_1 - triton_poi_fused__native_batch_norm_legit_no_training_relu_5)
        .other          triton_poi_fused__native_batch_norm_legit_no_training_relu_5,@"STO_CUDA_ENTRY STV_DEFAULT"
triton_poi_fused__native_batch_norm_legit_no_training_relu_5:
.text.triton_poi_fused__native_batch_norm_legit_no_training_relu_5:
[----:B------:R-:W-:Y:S01]  /*0000*/  LDC R1, c[0x0][0x28] ;  /* 0x00000a00ff017b82 */ /* 0x000fe20000000800 */
[----:B------:R-:W1:Y:S01]  /*0010*/  S2R R0, SR_TID.X ;  /* 0x0000000000007919 */ /* 0x000e620000002100 */
[----:B------:R-:W-:-:S06]  /*0020*/  ULDC.64 UR4, c[0x0][0x208] ;  /* 0x0000820000047ab9 */ /* 0x000fcc0000000a00 */
[----:B------:R-:W2:Y:S01]  /*0030*/  LDC.64 R16, c[0x0][0x218] ;  /* 0x00008600ff107b82 */ /* 0x000ea20000000a00 */
[----:B------:R-:W3:Y:S07]  /*0040*/  S2R R3, SR_CTAID.X ;  /* 0x0000000000037919 */ /* 0x000eee0000002500 */
[----:B------:R-:W4:Y:S08]  /*0050*/  LDC.64 R14, c[0x0][0x210] ;  /* 0x00008400ff0e7b82 */ /* 0x000f300000000a00 */
[----:B------:R-:W5:Y:S01]  /*0060*/  LDC.64 R12, c[0x0][0x230] ;  /* 0x00008c00ff0c7b82 */ /* 0x000f620000000a00 */
[----:B-1----:R-:W-:-:S02]  /*0070*/  SHF.L.U32 R0, R0, 0x2, RZ ;  /* 0x0000000200007819 */ /* 0x002fc400000006ff */
[----:B---3--:R-:W-:Y:S02]  /*0080*/  SHF.R.S32.HI R5, RZ, 0x15, R3 ;  /* 0x00000015ff057819 */ /* 0x008fe40000011403 */
[----:B------:R-:W-:Y:S02]  /*0090*/  LOP3.LUT R0, R0, 0x1fc, RZ, 0xc0, !PT ;  /* 0x000001fc00007812 */ /* 0x000fe400078ec0ff */
[----:B------:R-:W-:Y:S02]  /*00a0*/  SGXT R5, R5, 0x1 ;  /* 0x000000010505781a */ /* 0x000fe40000000200 */
[----:B------:R-:W-:Y:S02]  /*00b0*/  LEA R18, R3, R0, 0xa ;  /* 0x0000000003127211 */ /* 0x000fe400078e50ff */
[----:B------:R-:W1:Y:S02]  /*00c0*/  LDC.64 R2, c[0x0][0x220] ;  /* 0x00008800ff027b82 */ /* 0x000e640000000a00 */
[----:B------:R-:W-:-:S04]  /*00d0*/  LEA.HI R5, R5, R18, RZ, 0xc ;  /* 0x0000001205057211 */ /* 0x000fc800078f60ff */
[----:B------:R-:W-:Y:S02]  /*00e0*/  SHF.R.S32.HI R23, RZ, 0xc, R5 ;  /* 0x0000000cff177819 */ /* 0x000fe40000011405 */
[----:B------:R-:W-:Y:S02]  /*00f0*/  IADD3 R5, R5, 0x200, RZ ;  /* 0x0000020005057810 */ /* 0x000fe40007ffe0ff */
[----:B------:R-:W-:Y:S02]  /*0100*/  LEA.HI R0, R23, R23, RZ, 0x5 ;  /* 0x0000001717007211 */ /* 0x000fe400078f28ff */
[----:B------:R-:W-:Y:S02]  /*0110*/  SHF.R.S32.HI R5, RZ, 0xc, R5 ;  /* 0x0000000cff057819 */ /* 0x000fe40000011405 */
[----:B------:R-:W-:Y:S02]  /*0120*/  LOP3.LUT R0, R0, 0xffffffe0, RZ, 0xc0, !PT ;  /* 0xffffffe000007812 */ /* 0x000fe400078ec0ff */
[----:B------:R-:W-:-:S02]  /*0130*/  LEA.HI R4, R5, R5, RZ, 0x5 ;  /* 0x0000000505047211 */ /* 0x000fc400078f28ff */
[----:B------:R-:W-:Y:S02]  /*0140*/  IADD3 R23, R23, -R0, RZ ;  /* 0x8000000017177210 */ /* 0x000fe40007ffe0ff */
[----:B------:R-:W-:-:S04]  /*0150*/  LOP3.LUT R4, R4, 0xffffffe0, RZ, 0xc0, !PT ;  /* 0xffffffe004047812 */ /* 0x000fc800078ec0ff */
[----:B------:R-:W-:Y:S01]  /*0160*/  IADD3 R19, R5, -R4, RZ ;  /* 0x8000000405137210 */ /* 0x000fe20007ffe0ff */
[----:B-1----:R-:W-:-:S04]  /*0170*/  IMAD.WIDE R8, R23, 0x4, R2 ;  /* 0x0000000417087825 */ /* 0x002fc800078e0202 */
[----:B------:R-:W-:Y:S01]  /*0180*/  IMAD.WIDE R10, R19, 0x4, R2 ;  /* 0x00000004130a7825 */ /* 0x000fe200078e0202 */
[----:B------:R-:W3:Y:S01]  /*0190*/  LDG.E.EL R20, desc[UR4][R8.64] ;  /* 0x0000000408147981 */ /* 0x000ee2000c2e1900 */
[----:B------:R-:W1:Y:S03]  /*01a0*/  LDC.64 R2, c[0x0][0x228] ;  /* 0x00008a00ff027b82 */ /* 0x000e660000000a00 */
[----:B------:R-:W3:Y:S01]  /*01b0*/  LDG.E.EL R21, desc[UR4][R10.64] ;  /* 0x000000040a157981 */ /* 0x000ee2000c2e1900 */
[----:B--2---:R-:W-:-:S04]  /*01c0*/  IMAD.WIDE R26, R23, 0x4, R16 ;  /* 0x00000004171a7825 */ /* 0x004fc800078e0210 */
[----:B----4-:R-:W-:Y:S01]  /*01d0*/  IMAD.WIDE R14, R18, 0x4, R14 ;  /* 0x00000004120e7825 */ /* 0x010fe200078e020e */
[----:B------:R-:W2:Y:S04]  /*01e0*/  LDG.E.EL R0, desc[UR4][R26.64] ;  /* 0x000000041a007981 */ /* 0x000ea8000c2e1900 */
[----:B------:R-:W2:Y:S01]  /*01f0*/  LDG.E.128 R4, desc[UR4][R14.64] ;  /* 0x000000040e047981 */ /* 0x000ea2000c1e1d00 */
[----:B------:R-:W-:-:S03]  /*0200*/  IMAD.WIDE R16, R19, 0x4, R16 ;  /* 0x0000000413107825 */ /* 0x000fc600078e0210 */
[----:B------:R-:W4:Y:S04]  /*0210*/  LDG.E.128 R8, desc[UR4][R14.64+0x800] ;  /* 0x000800040e087981 */ /* 0x000f28000c1e1d00 */
[----:B------:R-:W4:Y:S01]  /*0220*/  LDG.E.EL R16, desc[UR4][R16.64] ;  /* 0x0000000410107981 */ /* 0x000f22000c2e1900 */
[----:B01----:R-:W-:-:S04]  /*0230*/  IMAD.WIDE R24, R23, 0x4, R2 ;  /* 0x0000000417187825 */ /* 0x003fc800078e0202 */
[----:B-----5:R-:W-:Y:S02]  /*0240*/  IMAD.WIDE R22, R23, 0x4, R12 ;  /* 0x0000000417167825 */ /* 0x020fe400078e020c */
[----:B------:R-:W5:Y:S04]  /*0250*/  LDG.E.EL R24, desc[UR4][R24.64] ;  /* 0x0000000418187981 */ /* 0x000f68000c2e1900 */
[----:B------:R-:W5:Y:S01]  /*0260*/  LDG.E.EL R23, desc[UR4][R22.64] ;  /* 0x0000000416177981 */ /* 0x000f62000c2e1900 */
[----:B------:R-:W-:-:S04]  /*0270*/  IMAD.WIDE R2, R19, 0x4, R2 ;  /* 0x0000000413027825 */ /* 0x000fc800078e0202 */
[----:B------:R-:W-:Y:S02]  /*0280*/  IMAD.WIDE R28, R19, 0x4, R12 ;  /* 0x00000004131c7825 */ /* 0x000fe400078e020c */
[----:B------:R0:W4:Y:S04]  /*0290*/  LDG.E.EL R12, desc[UR4][R2.64] ;  /* 0x00000004020c7981 */ /* 0x000128000c2e1900 */
[----:B------:R-:W4:Y:S01]  /*02a0*/  LDG.E.EL R13, desc[UR4][R28.64] ;  /* 0x000000041c0d7981 */ /* 0x000f22000c2e1900 */
[----:B0-----:R-:W-:Y:S01]  /*02b0*/  HFMA2.MMA R3, -RZ, RZ, 1.625, 0 ;  /* 0x3e800000ff037435 */ /* 0x001fe200000001ff */
[----:B---3--:R-:W-:-:S04]  /*02c0*/  FADD R20, R20, 9.9999997473787516356e-06 ;  /* 0x3727c5ac14147421 */ /* 0x008fc80000000000 */
[----:B------:R-:W0:Y:S01]  /*02d0*/  MUFU.SQRT R19, R20 ;  /* 0x0000001400137308 */ /* 0x000e220000002000 */
[----:B------:R-:W-:-:S07]  /*02e0*/  FADD R21, R21, 9.9999997473787516356e-06 ;  /* 0x3727c5ac15157421 */ /* 0x000fce0000000000 */
[----:B------:R-:W1:Y:S01]  /*02f0*/  MUFU.SQRT R25, R21 ;  /* 0x0000001500197308 */ /* 0x000e620000002000 */
[C---:B0-----:R-:W-:Y:S02]  /*0300*/  FSETP.GT.AND P0, PT, R19.reuse, 8.50705917302346158658e+37, PT ;  /* 0x7e8000001300780b */ /* 0x041fe40003f04000 */
[----:B------:R-:W-:Y:S02]  /*0310*/  FSETP.GEU.AND P2, PT, R19, 1.175494350822287508e-38, PT ;  /* 0x008000001300780b */ /* 0x000fe40003f4e000 */
[C---:B-1----:R-:W-:Y:S02]  /*0320*/  FSETP.GT.AND P1, PT, R25.reuse, 8.50705917302346158658e+37, PT ;  /* 0x7e8000001900780b */ /* 0x042fe40003f24000 */
[----:B------:R-:W-:-:S07]  /*0330*/  FSETP.GEU.AND P3, PT, R25, 1.175494350822287508e-38, PT ;  /* 0x008000001900780b */ /* 0x000fce0003f6e000 */
[----:B------:R-:W-:-:S04]  /*0340*/  @P0 FMUL R19, R19, 0.25 ;  /* 0x3e80000013130820 */ /* 0x000fc80000400000 */
[----:B------:R-:W-:Y:S01]  /*0350*/  @!P2 FMUL R19, R19, 16777216 ;  /* 0x4b8000001313a820 */ /* 0x000fe20000400000 */
[----:B------:R-:W-:-:S05]  /*0360*/  @P1 FMUL R25, R25, 0.25 ;  /* 0x3e80000019191820 */ /* 0x000fca0000400000 */
[----:B------:R-:W0:Y:S01]  /*0370*/  MUFU.RCP R19, R19 ;  /* 0x0000001300137308 */ /* 0x000e220000001000 */
[----:B------:R-:W-:Y:S01]  /*0380*/  @!P3 FMUL R25, R25, 16777216 ;  /* 0x4b8000001919b820 */ /* 0x000fe20000400000 */
[----:B------:R-:W-:-:S06]  /*0390*/  FSEL R2, R3, 1, P0 ;  /* 0x3f80000003027808 */ /* 0x000fcc0000000000 */
[----:B------:R-:W1:Y:S01]  /*03a0*/  MUFU.RCP R14, R25 ;  /* 0x00000019000e7308 */ /* 0x000e620000001000 */
[----:B------:R-:W-:Y:S01]  /*03b0*/  FSEL R3, R3, 1, P1 ;  /* 0x3f80000003037808 */ /* 0x000fe20000800000 */
[----:B------:R-:W-:Y:S01]  /*03c0*/  @!P2 FMUL R2, R2, 16777216 ;  /* 0x4b8000000202a820 */ /* 0x000fe20000400000 */
[----:B--2---:R-:W-:-:S03]  /*03d0*/  FADD R4, R4, -R0 ;  /* 0x8000000004047221 */ /* 0x004fc60000000000 */
[----:B------:R-:W-:Y:S01]  /*03e0*/  @!P3 FMUL R3, R3, 16777216 ;  /* 0x4b8000000303b820 */ /* 0x000fe20000400000 */
[----:B0-----:R-:W-:Y:S01]  /*03f0*/  FMUL R15, R19, R2 ;  /* 0x00000002130f7220 */ /* 0x001fe20000400000 */
[--C-:B------:R-:W-:Y:S01]  /*0400*/  FADD R20, R5, -R0.reuse ;  /* 0x8000000005147221 */ /* 0x100fe20000000000 */
[--C-:B------:R-:W-:Y:S01]  /*0410*/  FADD R6, R6, -R0.reuse ;  /* 0x8000000006067221 */ /* 0x100fe20000000000 */
[----:B------:R-:W-:Y:S01]  /*0420*/  FADD R0, R7, -R0 ;  /* 0x8000000007007221 */ /* 0x000fe20000000000 */
[C---:B------:R-:W-:Y:S01]  /*0430*/  FMUL R5, R15.reuse, R4 ;  /* 0x000000040f057220 */ /* 0x040fe20000400000 */
[C---:B------:R-:W-:Y:S01]  /*0440*/  FMUL R4, R15.reuse, R20 ;  /* 0x000000140f047220 */ /* 0x040fe20000400000 */
[----:B-1----:R-:W-:Y:S02]  /*0450*/  FMUL R14, R14, R3 ;  /* 0x000000030e0e7220 */ /* 0x002fe40000400000 */
[----:B------:R-:W0:Y:S01]  /*0460*/  LDC.64 R2, c[0x0][0x238] ;  /* 0x00008e00ff027b82 */ /* 0x000e220000000a00 */
[C---:B------:R-:W-:Y:S01]  /*0470*/  FMUL R20, R15.reuse, R6 ;  /* 0x000000060f147220 */ /* 0x040fe20000400000 */
[----:B------:R-:W-:Y:S01]  /*0480*/  FMUL R6, R15, R0 ;  /* 0x000000000f067220 */ /* 0x000fe20000400000 */
[--C-:B----4-:R-:W-:Y:S01]  /*0490*/  FADD R7, R8, -R16.reuse ;  /* 0x8000001008077221 */ /* 0x110fe20000000000 */
[--C-:B------:R-:W-:Y:S01]  /*04a0*/  FADD R9, R9, -R16.reuse ;  /* 0x8000001009097221 */ /* 0x100fe20000000000 */
[--C-:B------:R-:W-:Y:S01]  /*04b0*/  FADD R15, R10, -R16.reuse ;  /* 0x800000100a0f7221 */ /* 0x100fe20000000000 */
[C-C-:B-----5:R-:W-:Y:S01]  /*04c0*/  FFMA R0, R24.reuse, R5, R23.reuse ;  /* 0x0000000518007223 */ /* 0x160fe20000000017 */
[----:B------:R-:W-:Y:S01]  /*04d0*/  FADD R11, R11, -R16 ;  /* 0x800000100b0b7221 */ /* 0x000fe20000000000 */
[C-C-:B------:R-:W-:Y:S01]  /*04e0*/  FFMA R4, R24.reuse, R4, R23.reuse ;  /* 0x0000000418047223 */ /* 0x140fe20000000017 */
[C-C-:B------:R-:W-:Y:S01]  /*04f0*/  FFMA R5, R24.reuse, R20, R23.reuse ;  /* 0x0000001418057223 */ /* 0x140fe20000000017 */
[----:B------:R-:W-:Y:S01]  /*0500*/  FFMA R23, R24, R6, R23 ;  /* 0x0000000618177223 */ /* 0x000fe20000000017 */
[C---:B------:R-:W-:Y:S01]  /*0510*/  FMUL R7, R14.reuse, R7 ;  /* 0x000000070e077220 */ /* 0x040fe20000400000 */
[C---:B------:R-:W-:Y:S01]  /*0520*/  FMUL R8, R14.reuse, R9 ;  /* 0x000000090e087220 */ /* 0x040fe20000400000 */
[C---:B------:R-:W-:Y:S01]  /*0530*/  FMUL R6, R14.reuse, R15 ;  /* 0x0000000f0e067220 */ /* 0x040fe20000400000 */
[----:B------:R-:W-:Y:S01]  /*0540*/  FMUL R14, R14, R11 ;  /* 0x0000000b0e0e7220 */ /* 0x000fe20000400000 */
[C-C-:B------:R-:W-:Y:S01]  /*0550*/  FFMA R9, R12.reuse, R7, R13.reuse ;  /* 0x000000070c097223 */ /* 0x140fe2000000000d */
[C-C-:B------:R-:W-:Y:S01]  /*0560*/  FFMA R8, R12.reuse, R8, R13.reuse ;  /* 0x000000080c087223 */ /* 0x140fe2000000000d */
[C-C-:B------:R-:W-:Y:S01]  /*0570*/  FFMA R10, R12.reuse, R6, R13.reuse ;  /* 0x000000060c0a7223 */ /* 0x140fe2000000000d */
[----:B------:R-:W-:Y:S01]  /*0580*/  FFMA R14, R12, R14, R13 ;  /* 0x0000000e0c0e7223 */ /* 0x000fe2000000000d */
[----:B------:R-:W-:-:S02]  /*0590*/  FSETP.GEU.AND P6, PT, R23, RZ, PT ;  /* 0x000000ff1700720b */ /* 0x000fc40003fce000 */
[----:B------:R-:W-:Y:S02]  /*05a0*/  FSETP.GEU.AND P0, PT, R5, RZ, PT ;  /* 0x000000ff0500720b */ /* 0x000fe40003f0e000 */
[----:B------:R-:W-:Y:S02]  /*05b0*/  FSETP.GEU.AND P1, PT, R4, RZ, PT ;  /* 0x000000ff0400720b */ /* 0x000fe40003f2e000 */
[----:B------:R-:W-:Y:S02]  /*05c0*/  FSETP.GEU.AND P3, PT, R14, RZ, PT ;  /* 0x000000ff0e00720b */ /* 0x000fe40003f6e000 */
[----:B------:R-:W-:Y:S02]  /*05d0*/  SEL R7, R23, RZ, P6 ;  /* 0x000000ff17077207 */ /* 0x000fe40003000000 */
[----:B------:R-:W-:Y:S02]  /*05e0*/  FSETP.GEU.AND P2, PT, R0, RZ, PT ;  /* 0x000000ff0000720b */ /* 0x000fe40003f4e000 */
[----:B------:R-:W-:-:S02]  /*05f0*/  FSETP.GEU.AND P4, PT, R10, RZ, PT ;  /* 0x000000ff0a00720b */ /* 0x000fc40003f8e000 */
[----:B------:R-:W-:Y:S02]  /*0600*/  FSETP.GEU.AND P5, PT, R9, RZ, PT ;  /* 0x000000ff0900720b */ /* 0x000fe40003fae000 */
[----:B------:R-:W-:Y:S02]  /*0610*/  FSETP.GEU.AND P6, PT, R8, RZ, PT ;  /* 0x000000ff0800720b */ /* 0x000fe40003fce000 */
[----:B------:R-:W-:Y:S01]  /*0620*/  SEL R6, R5, RZ, P0 ;  /* 0x000000ff05067207 */ /* 0x000fe20000000000 */
[----:B0-----:R-:W-:Y:S01]  /*0630*/  IMAD.WIDE R2, R18, 0x4, R2 ;  /* 0x0000000412027825 */ /* 0x001fe200078e0202 */
[----:B------:R-:W-:Y:S02]  /*0640*/  SEL R5, R4, RZ, P1 ;  /* 0x000000ff04057207 */ /* 0x000fe40000800000 */
[----:B------:R-:W-:Y:S02]  /*0650*/  SEL R15, R14, RZ, P3 ;  /* 0x000000ff0e0f7207 */ /* 0x000fe40001800000 */
[----:B------:R-:W-:-:S02]  /*0660*/  SEL R4, R0, RZ, P2 ;  /* 0x000000ff00047207 */ /* 0x000fc40001000000 */
[----:B------:R-:W-:Y:S02]  /*0670*/  SEL R14, R10, RZ, P4 ;  /* 0x000000ff0a0e7207 */ /* 0x000fe40002000000 */
[----:B------:R-:W-:Y:S02]  /*0680*/  SEL R12, R9, RZ, P5 ;  /* 0x000000ff090c7207 */ /* 0x000fe40002800000 */
[----:B------:R-:W-:Y:S01]  /*0690*/  SEL R13, R8, RZ, P6 ;  /* 0x000000ff080d7207 */ /* 0x000fe20003000000 */
[----:B------:R-:W-:Y:S04]  /*06a0*/  STG.E.128 desc[UR4][R2.64], R4 ;  /* 0x0000000402007986 */ /* 0x000fe8000c101d04 */
[----:B------:R-:W-:Y:S01]  /*06b0*/  STG.E.128 desc[UR4][R2.64+0x800], R12 ;  /* 0x0008000c02007986 */ /* 0x000fe2000c101d04 */
[----:B------:R-:W-:Y:S05]  /*06c0*/  EXIT ;  /* 0x000000000000794d */ /* 0x000fea0003800000 */
.L_x_0:
[----:B------:R-:W-:-:S00]  /*06d0*/  BRA `(.L_x_0) ;  /* 0xfffffffc00fc7947 */ /* 0x000fc0000383ffff */
[----:B------:R-:W-:-:S00]  /*06e0*/  NOP ;  /* 0x0000000000007918 */ /* 0x000fc00000000000 */
        /* <DEDUP_REMOVED lines=9> */
.L_x_1:


//--------------------- .nv.global.init           --------------------------
	.section	.nv.global.init,"aw",@progbits
.nv.global.init:
	.type		_$_str,@object
	.size		_$_str,(_$_str_$_2 - _$_str)
_$_str:
        /*0000*/ 	.byte	0x5f, 0x5f, 0x43, 0x55, 0x44, 0x41, 0x5f, 0x46, 0x54, 0x5a, 0x00
	.type		_$_str_$_2,@object
	.size		_$_str_$_2,(.L_1 - _$_str_$_2)
_$_str_$_2:
        /*000b*/ 	.byte	0x5f, 0x5f, 0x43, 0x55, 0x44, 0x41, 0x5f, 0x50, 0x52, 0x45, 0x43, 0x5f, 0x53, 0x51, 0x52, 0x54
        /*001b*/ 	.byte	0x00
.L_1:


//--------------------- .nv.constant0.triton_poi_fused__native_batch_norm_legit_no_training_relu_5 --------------------------
	.section	.nv.constant0.triton_poi_fused__native_batch_norm_legit_no_training_relu_5,"a",@progbits
	.sectionflags	@""
	.align	4
.nv.constant0.triton_poi_fused__native_batch_norm_legit_no_training_relu_5:
	.zero		580
